	.headerflags	@"EF_CUDA_TEXMODE_UNIFIED EF_CUDA_64BIT_ADDRESS EF_CUDA_ACCELERATORS EF_CUDA_SM90 EF_CUDA_VIRTUAL_SM(EF_CUDA_SM90)"
	.elftype	@"ET_EXEC"


//--------------------- .nv.info                  --------------------------
	.section	.nv.info,"",@"SHT_CUDA_INFO"
	.align	4


	//----- nvinfo : EIATTR_REGCOUNT
	.align		4
        /*0000*/ 	.byte	0x04, 0x2f
        /*0002*/ 	.short	(.L_1 - .L_0)
	.align		4
.L_0:
        /*0004*/ 	.word	index@(triton_poi_fused__to_copy_add_arange_mul_37)
        /*0008*/ 	.word	0x00000008


	//----- nvinfo : EIATTR_MIN_STACK_SIZE
	.align		4
.L_1:
        /*000c*/ 	.byte	0x04, 0x12
        /*000e*/ 	.short	(.L_3 - .L_2)
	.align		4
.L_2:
        /*0010*/ 	.word	index@(triton_poi_fused__to_copy_add_arange_mul_37)
        /*0014*/ 	.word	0x00000000


	//----- nvinfo : EIATTR_FRAME_SIZE
	.align		4
.L_3:
        /*0018*/ 	.byte	0x04, 0x11
        /*001a*/ 	.short	(.L_5 - .L_4)
	.align		4
.L_4:
        /*001c*/ 	.word	index@(triton_poi_fused__to_copy_add_arange_mul_37)
        /*0020*/ 	.word	0x00000000


	//----- nvinfo : EIATTR_MIN_STACK_SIZE
	.align		4
.L_5:
        /*0024*/ 	.byte	0x04, 0x12
        /*0026*/ 	.short	(.L_7 - .L_6)
	.align		4
.L_6:
        /*0028*/ 	.word	index@(triton_poi_fused__to_copy_add_arange_mul_37)
        /*002c*/ 	.word	0x00000000
.L_7:


//--------------------- .nv.info.triton_poi_fused__to_copy_add_arange_mul_37 --------------------------
	.section	.nv.info.triton_poi_fused__to_copy_add_arange_mul_37,"",@"SHT_CUDA_INFO"
	.sectionflags	@""
	.align	4


	//----- nvinfo : EIATTR_CUDA_API_VERSION
	.align		4
        /*0000*/ 	.byte	0x04, 0x37
        /*0002*/ 	.short	(.L_9 - .L_8)
.L_8:
        /*0004*/ 	.word	0x0000007c


	//----- nvinfo : EIATTR_KPARAM_INFO
	.align		4
.L_9:
        /*0008*/ 	.byte	0x04, 0x17
        /*000a*/ 	.short	(.L_11 - .L_10)
.L_10:
        /*000c*/ 	.word	0x00000000
        /*0010*/ 	.short	0x0001
        /*0012*/ 	.short	0x0008
        /*0014*/ 	.byte	0x00, 0xf0, 0x11, 0x00


	//----- nvinfo : EIATTR_KPARAM_INFO
	.align		4
.L_11:
        /*0018*/ 	.byte	0x04, 0x17
        /*001a*/ 	.short	(.L_13 - .L_12)
.L_12:
        /*001c*/ 	.word	0x00000000
        /*0020*/ 	.short	0x0000
        /*0022*/ 	.short	0x0000
        /*0024*/ 	.byte	0x00, 0xf4, 0x21, 0x00


	//----- nvinfo : EIATTR_SPARSE_MMA_MASK
	.align		4
.L_13:
        /*0028*/ 	.byte	0x03, 0x50
        /*002a*/ 	.short	0x0000


	//----- nvinfo : EIATTR_MAXREG_COUNT
	.align		4
        /*002c*/ 	.byte	0x03, 0x1b
        /*002e*/ 	.short	0x00ff


	//----- nvinfo : EIATTR_EXIT_INSTR_OFFSETS
	.align		4
        /*0030*/ 	.byte	0x04, 0x1c
        /*0032*/ 	.short	(.L_15 - .L_14)


	//   ....[0]....
.L_14:
        /*0034*/ 	.word	0x000000c0


	//   ....[1]....
        /*0038*/ 	.word	0x000000f0


	//----- nvinfo : EIATTR_REQNTID
	.align		4
.L_15:
        /*003c*/ 	.byte	0x04, 0x10
        /*003e*/ 	.short	(.L_17 - .L_16)
.L_16:
        /*0040*/ 	.word	0x00000020
        /*0044*/ 	.word	0x00000001
        /*0048*/ 	.word	0x00000001


	//----- nvinfo : EIATTR_CBANK_PARAM_SIZE
	.align		4
.L_17:
        /*004c*/ 	.byte	0x03, 0x19
        /*004e*/ 	.short	0x000c


	//----- nvinfo : EIATTR_PARAM_CBANK
	.align		4
        /*0050*/ 	.byte	0x04, 0x0a
        /*0052*/ 	.short	(.L_19 - .L_18)
	.align		4
.L_18:
        /*0054*/ 	.word	index@(.nv.constant0.triton_poi_fused__to_copy_add_arange_mul_37)
        /*0058*/ 	.short	0x0210
        /*005a*/ 	.short	0x000c


	//----- nvinfo : EIATTR_SW_WAR
	.align		4
.L_19:
        /*005c*/ 	.byte	0x04, 0x36
        /*005e*/ 	.short	(.L_21 - .L_20)
.L_20:
        /*0060*/ 	.word	0x00000008
.L_21:


//--------------------- .nv.callgraph             --------------------------
	.section	.nv.callgraph,"",@"SHT_CUDA_CALLGRAPH"
	.align	4
	.sectionentsize	8
	.align		4
        /*0000*/ 	.word	0x00000000
	.align		4
        /*0004*/ 	.word	0xffffffff
	.align		4
        /*0008*/ 	.word	0x00000000
	.align		4
        /*000c*/ 	.word	0xfffffffe
	.align		4
        /*0010*/ 	.word	0x00000000
	.align		4
        /*0014*/ 	.word	0xfffffffd
	.align		4
        /*0018*/ 	.word	0x00000000
	.align		4
        /*001c*/ 	.word	0xfffffffc


//--------------------- .text.triton_poi_fused__to_copy_add_arange_mul_37 --------------------------
	.section	.text.triton_poi_fused__to_copy_add_arange_mul_37,"ax",@progbits
	.align	128
        .global         triton_poi_fused__to_copy_add_arange_mul_37
        .type           triton_poi_fused__to_copy_add_arange_mul_37,@function
        .size           triton_poi_fused__to_copy_add_arange_mul_37,(.L_x_1 - triton_poi_fused__to_copy_add_arange_mul_37)
        .other          triton_poi_fused__to_copy_add_arange_mul_37,@"STO_CUDA_ENTRY STV_DEFAULT"
triton_poi_fused__to_copy_add_arange_mul_37:
.text.triton_poi_fused__to_copy_add_arange_mul_37:
[----:B------:R-:W0:Y:S02]  /*0000*/  LDC R1, c[0x0][0x28] ;  /* 0x00000a00ff017b82 */ /* 0x000e240000000800 */
[----:B------:R-:W1:Y:S01]  /*0010*/  S2R R0, SR_TID.X ;  /* 0x0000000000007919 */ /* 0x000e620000002100 */
[----:B------:R-:W2:Y:S01]  /*0020*/  LDC.64 R2, c[0x0][0x210] ;  /* 0x00008400ff027b82 */ /* 0x000ea20000000a00 */
[----:B------:R-:W3:Y:S01]  /*0030*/  S2R R5, SR_CTAID.X ;  /* 0x0000000000057919 */ /* 0x000ee20000002500 */
[----:B-1----:R-:W-:-:S05]  /*0040*/  LOP3.LUT R0, R0, 0x1f, RZ, 0xc0, !PT ;  /* 0x0000001f00007812 */ /* 0x002fca00078ec0ff */
[----:B---3--:R-:W-:-:S04]  /*0050*/  IMAD R5, R5, 0x20, R0 ;  /* 0x0000002005057824 */ /* 0x008fc800078e0200 */
[C---:B--2---:R-:W-:Y:S01]  /*0060*/  IMAD.WIDE R2, R5.reuse, 0x8, R2 ;  /* 0x0000000805027825 */ /* 0x044fe200078e0202 */
[----:B------:R-:W-:Y:S02]  /*0070*/  I2FP.F32.S32 R0, R5 ;  /* 0x0000000500007245 */ /* 0x000fe40000201400 */
[----:B------:R-:W-:-:S03]  /*0080*/  ISETP.GE.AND P0, PT, R5, 0x20, PT ;  /* 0x000000200500780c */ /* 0x000fc60003f06270 */
[----:B------:R-:W-:-:S04]  /*0090*/  FMUL R0, R0, 0.5 ;  /* 0x3f00000000007820 */ /* 0x000fc80000400000 */
[----:B------:R-:W1:Y:S02]  /*00a0*/  F2I.TRUNC.NTZ R4, R0 ;  /* 0x0000000000047305 */ /* 0x000e64000020f100 */
[----:B-1----:R-:W-:-:S04]  /*00b0*/  SHF.R.S32.HI R5, RZ, 0x1f, R4 ;  /* 0x0000001fff057819 */ /* 0x002fc80000011404 */
[----:B------:R-:W-:Y:S05]  /*00c0*/  @P0 EXIT ;  /* 0x000000000000094d */ /* 0x000fea0003800000 */
[----:B------:R-:W-:Y:S02]  /*00d0*/  ULDC.64 UR4, c[0x0][0x208] ;  /* 0x0000820000047ab9 */ /* 0x000fe40000000a00 */
[----:B------:R-:W-:Y:S01]  /*00e0*/  STG.E.64 desc[UR4][R2.64], R4 ;  /* 0x0000000402007986 */ /* 0x000fe2000c101b04 */
[----:B------:R-:W-:Y:S05]  /*00f0*/  EXIT ;  /* 0x000000000000794d */ /* 0x000fea0003800000 */
.L_x_0:
[----:B------:R-:W-:-:S00]  /*0100*/  BRA `(.L_x_0) ;  /* 0xfffffffc00fc7947 */ /* 0x000fc0000383ffff */
[----:B------:R-:W-:-:S00]  /*0110*/  NOP ;  /* 0x0000000000007918 */ /* 0x000fc00000000000 */
        /* <DEDUP_REMOVED lines=14> */
.L_x_1:


//--------------------- .nv.constant0.triton_poi_fused__to_copy_add_arange_mul_37 --------------------------
	.section	.nv.constant0.triton_poi_fused__to_copy_add_arange_mul_37,"a",@progbits
	.sectionflags	@""
	.align	4
.nv.constant0.triton_poi_fused__to_copy_add_arange_mul_37:
	.zero		540
